//
// Generated by NVIDIA NVVM Compiler
//
// Compiler Build ID: CL-36424714
// Cuda compilation tools, release 13.0, V13.0.88
// Based on NVVM 20.0.0
//

.version 9.0
.target sm_100
.address_size 64

	// .globl	_Z19decrypt_kernel_ej3BPiS_S_
// _ZZ19decrypt_kernel_ej3BPiS_S_E16shared_histogram has been demoted
.extern .shared .align 16 .b8 intermedio[];

.visible .entry _Z19decrypt_kernel_ej3BPiS_S_(
	.param .u64 .ptr .align 1 _Z19decrypt_kernel_ej3BPiS_S__param_0,
	.param .u64 .ptr .align 1 _Z19decrypt_kernel_ej3BPiS_S__param_1,
	.param .u64 .ptr .align 1 _Z19decrypt_kernel_ej3BPiS_S__param_2
)
{
	.reg .pred 	%p<3>;
	.reg .b32 	%r<26>;
	.reg .b64 	%rd<9>;
	// demoted variable
	.shared .align 4 .b8 _ZZ19decrypt_kernel_ej3BPiS_S_E16shared_histogram[32];
	ld.param.u64 	%rd1, [_Z19decrypt_kernel_ej3BPiS_S__param_0];
	ld.param.u64 	%rd2, [_Z19decrypt_kernel_ej3BPiS_S__param_2];
	mov.u32 	%r1, %ntid.x;
	mov.u32 	%r2, %tid.x;
	mov.u32 	%r3, %tid.y;
	mad.lo.s32 	%r4, %r3, %r1, %r2;
	setp.gt.u32 	%p1, %r4, 7;
	shl.b32 	%r7, %r4, 2;
	mov.u32 	%r8, _ZZ19decrypt_kernel_ej3BPiS_S_E16shared_histogram;
	add.s32 	%r5, %r8, %r7;
	@%p1 bra 	$L__BB0_2;
	mov.b32 	%r9, 0;
	st.shared.u32 	[%r5], %r9;
$L__BB0_2:
	mov.u32 	%r10, %ctaid.x;
	mov.u32 	%r11, %ctaid.y;
	setp.gt.u32 	%p2, %r4, 7;
	bar.sync 	0;
	mov.u32 	%r12, %ntid.y;
	mad.lo.s32 	%r13, %r11, %r12, %r3;
	shl.b32 	%r14, %r13, 4;
	mad.lo.s32 	%r15, %r10, %r1, %r2;
	add.s32 	%r16, %r14, %r15;
	cvta.to.global.u64 	%rd3, %rd1;
	mul.wide.s32 	%rd4, %r16, 4;
	add.s64 	%rd5, %rd3, %rd4;
	ld.global.u32 	%r17, [%rd5];
	shl.b32 	%r18, %r17, 2;
	add.s32 	%r20, %r8, %r18;
	atom.shared.add.u32 	%r21, [%r20], 1;
	bar.sync 	0;
	mov.u32 	%r22, %nctaid.x;
	mad.lo.s32 	%r6, %r11, %r22, %r10;
	@%p2 bra 	$L__BB0_4;
	ld.shared.u32 	%r23, [%r5];
	shl.b32 	%r24, %r6, 3;
	add.s32 	%r25, %r24, %r4;
	cvta.to.global.u64 	%rd6, %rd2;
	mul.wide.s32 	%rd7, %r25, 4;
	add.s64 	%rd8, %rd6, %rd7;
	st.global.u32 	[%rd8], %r23;
$L__BB0_4:
	ret;

}
	// .globl	_Z9reductionPiiii
.visible .entry _Z9reductionPiiii(
	.param .u64 .ptr .align 1 _Z9reductionPiiii_param_0,
	.param .u32 _Z9reductionPiiii_param_1,
	.param .u32 _Z9reductionPiiii_param_2,
	.param .u32 _Z9reductionPiiii_param_3
)
{
	.reg .pred 	%p<5>;
	.reg .b32 	%r<31>;
	.reg .b64 	%rd<7>;

	ld.param.u64 	%rd2, [_Z9reductionPiiii_param_0];
	ld.param.u32 	%r9, [_Z9reductionPiiii_param_3];
	cvta.to.global.u64 	%rd1, %rd2;
	mov.u32 	%r1, %ntid.x;
	mov.u32 	%r10, %ctaid.x;
	mov.u32 	%r11, %tid.x;
	mad.lo.s32 	%r2, %r10, %r1, %r11;
	mov.u32 	%r12, %ctaid.y;
	mov.u32 	%r13, %ntid.y;
	mov.u32 	%r14, %tid.y;
	mad.lo.s32 	%r3, %r12, %r13, %r14;
	mad.lo.s32 	%r4, %r14, %r1, %r11;
	add.s32 	%r15, %r9, %r3;
	shl.b32 	%r16, %r15, 3;
	add.s32 	%r17, %r16, %r2;
	mul.wide.s32 	%rd3, %r17, 4;
	add.s64 	%rd4, %rd1, %rd3;
	ld.global.u32 	%r18, [%rd4];
	shl.b32 	%r19, %r4, 2;
	mov.u32 	%r20, intermedio;
	add.s32 	%r5, %r20, %r19;
	st.shared.u32 	[%r5], %r18;
	bar.sync 	0;
	mul.lo.s32 	%r21, %r1, %r13;
	shr.u32 	%r30, %r21, 1;
	setp.lt.u32 	%p1, %r30, %r1;
	@%p1 bra 	$L__BB1_4;
$L__BB1_1:
	setp.ge.u32 	%p2, %r4, %r30;
	@%p2 bra 	$L__BB1_3;
	ld.shared.u32 	%r22, [%r5];
	shl.b32 	%r23, %r30, 2;
	add.s32 	%r24, %r5, %r23;
	ld.shared.u32 	%r25, [%r24];
	add.s32 	%r26, %r25, %r22;
	st.shared.u32 	[%r5], %r26;
$L__BB1_3:
	bar.sync 	0;
	shr.u32 	%r30, %r30, 1;
	setp.ge.u32 	%p3, %r30, %r1;
	@%p3 bra 	$L__BB1_1;
$L__BB1_4:
	bar.sync 	0;
	setp.ge.u32 	%p4, %r4, %r1;
	@%p4 bra 	$L__BB1_6;
	ld.shared.u32 	%r27, [%r5];
	shl.b32 	%r28, %r3, 3;
	add.s32 	%r29, %r28, %r2;
	mul.wide.s32 	%rd5, %r29, 4;
	add.s64 	%rd6, %rd1, %rd5;
	st.global.u32 	[%rd6], %r27;
$L__BB1_6:
	ret;

}


// ===== COMPILED SASS (sm_100) =====

	.target	sm_100

	.elftype	@"ET_EXEC"


//--------------------- .note.nv.tkinfo           --------------------------
	.section	.note.nv.tkinfo,"",@"SHT_NOTE"
	.sectionflags	@"SHF_NOTE_NV_TKINFO"
	.tkinfo
        /*0018*/ 	.word	0x00000002
        /*0030*/ 	.string	""
        /*0030*/ 	.string	"ptxas"
        /*0030*/ 	.string	"Cuda compilation tools, release 13.0, V13.0.88"
        /*0030*/ 	.string	"Build cuda_13.0.r13.0/compiler.36424714_0"
        /*0030*/ 	.string	"-arch sm_100 -m 64 "



//--------------------- .note.nv.cuinfo           --------------------------
	.section	.note.nv.cuinfo,"",@"SHT_NOTE"
	.sectionflags	@"SHF_NOTE_NV_CUINFO"
        /*0018*/ 	.short	0x0002
        /*001a*/ 	.short	0x0064
        /*001c*/ 	.short	0x0082
	.zero		2


//--------------------- .nv.info                  --------------------------
	.section	.nv.info,"",@"SHT_CUDA_INFO"
	.align	4


	//----- nvinfo : EIATTR_REGCOUNT
	.align		4
        /*0000*/ 	.byte	0x04, 0x2f
        /*0002*/ 	.short	(.L_1 - .L_0)
	.align		4
.L_0:
        /*0004*/ 	.word	index@(_Z19decrypt_kernel_ej3BPiS_S_)
        /*0008*/ 	.word	0x0000000a


	//----- nvinfo : EIATTR_FRAME_SIZE
	.align		4
.L_1:
        /*000c*/ 	.byte	0x04, 0x11
        /*000e*/ 	.short	(.L_3 - .L_2)
	.align		4
.L_2:
        /*0010*/ 	.word	index@(_Z19decrypt_kernel_ej3BPiS_S_)
        /*0014*/ 	.word	0x00000000


	//----- nvinfo : EIATTR_REGCOUNT
	.align		4
.L_3:
        /*0018*/ 	.byte	0x04, 0x2f
        /*001a*/ 	.short	(.L_5 - .L_4)
	.align		4
.L_4:
        /*001c*/ 	.word	index@(_Z9reductionPiiii)
        /*0020*/ 	.word	0x0000000c


	//----- nvinfo : EIATTR_FRAME_SIZE
	.align		4
.L_5:
        /*0024*/ 	.byte	0x04, 0x11
        /*0026*/ 	.short	(.L_7 - .L_6)
	.align		4
.L_6:
        /*0028*/ 	.word	index@(_Z9reductionPiiii)
        /*002c*/ 	.word	0x00000000


	//----- nvinfo : EIATTR_MIN_STACK_SIZE
	.align		4
.L_7:
        /*0030*/ 	.byte	0x04, 0x12
        /*0032*/ 	.short	(.L_9 - .L_8)
	.align		4
.L_8:
        /*0034*/ 	.word	index@(_Z9reductionPiiii)
        /*0038*/ 	.word	0x00000000


	//----- nvinfo : EIATTR_MIN_STACK_SIZE
	.align		4
.L_9:
        /*003c*/ 	.byte	0x04, 0x12
        /*003e*/ 	.short	(.L_11 - .L_10)
	.align		4
.L_10:
        /*0040*/ 	.word	index@(_Z19decrypt_kernel_ej3BPiS_S_)
        /*0044*/ 	.word	0x00000000
.L_11:


//--------------------- .nv.compat                --------------------------
	.section	.nv.compat,"",@"SHT_CUDA_COMPAT_INFO"
	.align	4
        /*0000*/ 	.byte	0x02, 0x09, 0x00, 0x00, 0x02, 0x02, 0x01, 0x00, 0x02, 0x05, 0x05, 0x00, 0x03, 0x07, 0x01, 0x01
        /*0010*/ 	.byte	0x02, 0x03, 0x00, 0x00, 0x02, 0x06, 0x01, 0x00, 0x04, 0x0b, 0x08, 0x00, 0x09, 0x00, 0x00, 0x00
        /*0020*/ 	.byte	0x00, 0x00, 0x00, 0x00


//--------------------- .nv.info._Z9reductionPiiii --------------------------
	.section	.nv.info._Z9reductionPiiii,"",@"SHT_CUDA_INFO"
	.sectionflags	@""
	.align	4


	//----- nvinfo : EIATTR_CUDA_API_VERSION
	.align		4
        /*0000*/ 	.byte	0x04, 0x37
        /*0002*/ 	.short	(.L_13 - .L_12)
.L_12:
        /*0004*/ 	.word	0x00000082


	//----- nvinfo : EIATTR_KPARAM_INFO
	.align		4
.L_13:
        /*0008*/ 	.byte	0x04, 0x17
        /*000a*/ 	.short	(.L_15 - .L_14)
.L_14:
        /*000c*/ 	.word	0x00000000
        /*0010*/ 	.short	0x0003
        /*0012*/ 	.short	0x0010
        /*0014*/ 	.byte	0x00, 0xf0, 0x11, 0x00


	//----- nvinfo : EIATTR_KPARAM_INFO
	.align		4
.L_15:
        /*0018*/ 	.byte	0x04, 0x17
        /*001a*/ 	.short	(.L_17 - .L_16)
.L_16:
        /*001c*/ 	.word	0x00000000
        /*0020*/ 	.short	0x0002
        /*0022*/ 	.short	0x000c
        /*0024*/ 	.byte	0x00, 0xf0, 0x11, 0x00


	//----- nvinfo : EIATTR_KPARAM_INFO
	.align		4
.L_17:
        /*0028*/ 	.byte	0x04, 0x17
        /*002a*/ 	.short	(.L_19 - .L_18)
.L_18:
        /*002c*/ 	.word	0x00000000
        /*0030*/ 	.short	0x0001
        /*0032*/ 	.short	0x0008
        /*0034*/ 	.byte	0x00, 0xf0, 0x11, 0x00


	//----- nvinfo : EIATTR_KPARAM_INFO
	.align		4
.L_19:
        /*0038*/ 	.byte	0x04, 0x17
        /*003a*/ 	.short	(.L_21 - .L_20)
.L_20:
        /*003c*/ 	.word	0x00000000
        /*0040*/ 	.short	0x0000
        /*0042*/ 	.short	0x0000
        /*0044*/ 	.byte	0x00, 0xf5, 0x21, 0x00


	//----- nvinfo : EIATTR_SPARSE_MMA_MASK
	.align		4
.L_21:
        /*0048*/ 	.byte	0x03, 0x50
        /*004a*/ 	.short	0x0000


	//----- nvinfo : EIATTR_MAXREG_COUNT
	.align		4
        /*004c*/ 	.byte	0x03, 0x1b
        /*004e*/ 	.short	0x00ff


	//----- nvinfo : EIATTR_NUM_BARRIERS
	.align		4
        /*0050*/ 	.byte	0x02, 0x4c
        /*0052*/ 	.byte	0x01
	.zero		1


	//----- nvinfo : EIATTR_MERCURY_ISA_VERSION
	.align		4
        /*0054*/ 	.byte	0x03, 0x5f
        /*0056*/ 	.short	0x0101


	//----- nvinfo : EIATTR_VRC_CTA_INIT_COUNT
	.align		4
        /*0058*/ 	.byte	0x02, 0x4a
	.zero		1
	.zero		1


	//----- nvinfo : EIATTR_EXIT_INSTR_OFFSETS
	.align		4
        /*005c*/ 	.byte	0x04, 0x1c
        /*005e*/ 	.short	(.L_23 - .L_22)


	//   ....[0]....
.L_22:
        /*0060*/ 	.word	0x00000270


	//   ....[1]....
        /*0064*/ 	.word	0x000002d0


	//----- nvinfo : EIATTR_CBANK_PARAM_SIZE
	.align		4
.L_23:
        /*0068*/ 	.byte	0x03, 0x19
        /*006a*/ 	.short	0x0014


	//----- nvinfo : EIATTR_PARAM_CBANK
	.align		4
        /*006c*/ 	.byte	0x04, 0x0a
        /*006e*/ 	.short	(.L_25 - .L_24)
	.align		4
.L_24:
        /*0070*/ 	.word	index@(.nv.constant0._Z9reductionPiiii)
        /*0074*/ 	.short	0x0380
        /*0076*/ 	.short	0x0014


	//----- nvinfo : EIATTR_SW_WAR
	.align		4
.L_25:
        /*0078*/ 	.byte	0x04, 0x36
        /*007a*/ 	.short	(.L_27 - .L_26)
.L_26:
        /*007c*/ 	.word	0x00000008
.L_27:


//--------------------- .nv.info._Z19decrypt_kernel_ej3BPiS_S_ --------------------------
	.section	.nv.info._Z19decrypt_kernel_ej3BPiS_S_,"",@"SHT_CUDA_INFO"
	.sectionflags	@""
	.align	4


	//----- nvinfo : EIATTR_CUDA_API_VERSION
	.align		4
        /*0000*/ 	.byte	0x04, 0x37
        /*0002*/ 	.short	(.L_29 - .L_28)
.L_28:
        /*0004*/ 	.word	0x00000082


	//----- nvinfo : EIATTR_KPARAM_INFO
	.align		4
.L_29:
        /*0008*/ 	.byte	0x04, 0x17
        /*000a*/ 	.short	(.L_31 - .L_30)
.L_30:
        /*000c*/ 	.word	0x00000000
        /*0010*/ 	.short	0x0002
        /*0012*/ 	.short	0x0010
        /*0014*/ 	.byte	0x00, 0xf5, 0x21, 0x00


	//----- nvinfo : EIATTR_KPARAM_INFO
	.align		4
.L_31:
        /*0018*/ 	.byte	0x04, 0x17
        /*001a*/ 	.short	(.L_33 - .L_32)
.L_32:
        /*001c*/ 	.word	0x00000000
        /*0020*/ 	.short	0x0001
        /*0022*/ 	.short	0x0008
        /*0024*/ 	.byte	0x00, 0xf5, 0x21, 0x00


	//----- nvinfo : EIATTR_KPARAM_INFO
	.align		4
.L_33:
        /*0028*/ 	.byte	0x04, 0x17
        /*002a*/ 	.short	(.L_35 - .L_34)
.L_34:
        /*002c*/ 	.word	0x00000000
        /*0030*/ 	.short	0x0000
        /*0032*/ 	.short	0x0000
        /*0034*/ 	.byte	0x00, 0xf5, 0x21, 0x00


	//----- nvinfo : EIATTR_SPARSE_MMA_MASK
	.align		4
.L_35:
        /*0038*/ 	.byte	0x03, 0x50
        /*003a*/ 	.short	0x0000


	//----- nvinfo : EIATTR_MAXREG_COUNT
	.align		4
        /*003c*/ 	.byte	0x03, 0x1b
        /*003e*/ 	.short	0x00ff


	//----- nvinfo : EIATTR_NUM_BARRIERS
	.align		4
        /*0040*/ 	.byte	0x02, 0x4c
        /*0042*/ 	.byte	0x01
	.zero		1


	//----- nvinfo : EIATTR_MERCURY_ISA_VERSION
	.align		4
        /*0044*/ 	.byte	0x03, 0x5f
        /*0046*/ 	.short	0x0101


	//----- nvinfo : EIATTR_VRC_CTA_INIT_COUNT
	.align		4
        /*0048*/ 	.byte	0x02, 0x4a
	.zero		1
	.zero		1


	//----- nvinfo : EIATTR_EXIT_INSTR_OFFSETS
	.align		4
        /*004c*/ 	.byte	0x04, 0x1c
        /*004e*/ 	.short	(.L_37 - .L_36)


	//   ....[0]....
.L_36:
        /*0050*/ 	.word	0x000001b0


	//   ....[1]....
        /*0054*/ 	.word	0x00000210


	//----- nvinfo : EIATTR_CBANK_PARAM_SIZE
	.align		4
.L_37:
        /*0058*/ 	.byte	0x03, 0x19
        /*005a*/ 	.short	0x0018


	//----- nvinfo : EIATTR_PARAM_CBANK
	.align		4
        /*005c*/ 	.byte	0x04, 0x0a
        /*005e*/ 	.short	(.L_39 - .L_38)
	.align		4
.L_38:
        /*0060*/ 	.word	index@(.nv.constant0._Z19decrypt_kernel_ej3BPiS_S_)
        /*0064*/ 	.short	0x0380
        /*0066*/ 	.short	0x0018


	//----- nvinfo : EIATTR_SW_WAR
	.align		4
.L_39:
        /*0068*/ 	.byte	0x04, 0x36
        /*006a*/ 	.short	(.L_41 - .L_40)
.L_40:
        /*006c*/ 	.word	0x00000008
.L_41:


//--------------------- .nv.callgraph             --------------------------
	.section	.nv.callgraph,"",@"SHT_CUDA_CALLGRAPH"
	.align	4
	.sectionentsize	8
	.align		4
        /*0000*/ 	.word	0x00000000
	.align		4
        /*0004*/ 	.word	0xffffffff
	.align		4
        /*0008*/ 	.word	0x00000000
	.align		4
        /*000c*/ 	.word	0xfffffffe
	.align		4
        /*0010*/ 	.word	0x00000000
	.align		4
        /*0014*/ 	.word	0xfffffffd
	.align		4
        /*0018*/ 	.word	0x00000000
	.align		4
        /*001c*/ 	.word	0xfffffffc


//--------------------- .text._Z9reductionPiiii   --------------------------
	.section	.text._Z9reductionPiiii,"ax",@progbits
	.align	128
        .global         _Z9reductionPiiii
        .type           _Z9reductionPiiii,@function
        .size           _Z9reductionPiiii,(.L_x_4 - _Z9reductionPiiii)
        .other          _Z9reductionPiiii,@"STO_CUDA_ENTRY STV_DEFAULT"
_Z9reductionPiiii:
.text._Z9reductionPiiii:
[----:B------:R-:W-:Y:S01]  /*0000*/  LDC R1, c[0x0][0x37c] ;  /* 0x0000df00ff017b82 */ /* 0x000fe20000000800 */
[----:B------:R-:W0:Y:S01]  /*0010*/  S2R R8, SR_TID.Y ;  /* 0x0000000000087919 */ /* 0x000e220000002200 */
[----:B------:R-:W1:Y:S06]  /*0020*/  LDCU UR8, c[0x0][0x360] ;  /* 0x00006c00ff0877ac */ /* 0x000e6c0008000800 */
[----:B------:R-:W0:Y:S01]  /*0030*/  S2UR UR4, SR_CTAID.Y ;  /* 0x00000000000479c3 */ /* 0x000e220000002600 */
[----:B------:R-:W1:Y:S01]  /*0040*/  S2R R0, SR_CTAID.X ;  /* 0x0000000000007919 */ /* 0x000e620000002500 */
[----:B------:R-:W2:Y:S01]  /*0050*/  LDCU UR5, c[0x0][0x390] ;  /* 0x00007200ff0577ac */ /* 0x000ea20008000800 */
[----:B------:R-:W1:Y:S01]  /*0060*/  S2R R9, SR_TID.X ;  /* 0x0000000000097919 */ /* 0x000e620000002100 */
[----:B------:R-:W3:Y:S04]  /*0070*/  LDCU.64 UR6, c[0x0][0x358] ;  /* 0x00006b00ff0677ac */ /* 0x000ee80008000a00 */
[----:B------:R-:W0:Y:S08]  /*0080*/  LDC R4, c[0x0][0x364] ;  /* 0x0000d900ff047b82 */ /* 0x000e300000000800 */
[----:B------:R-:W4:Y:S01]  /*0090*/  LDC.64 R2, c[0x0][0x380] ;  /* 0x0000e000ff027b82 */ /* 0x000f220000000a00 */
[----:B0-----:R-:W-:-:S04]  /*00a0*/  IMAD R5, R4, UR4, R8 ;  /* 0x0000000404057c24 */ /* 0x001fc8000f8e0208 */
[----:B--2---:R-:W-:Y:S02]  /*00b0*/  VIADD R7, R5, UR5 ;  /* 0x0000000505077c36 */ /* 0x004fe40008000000 */
[----:B-1----:R-:W-:-:S05]  /*00c0*/  IMAD R0, R0, UR8, R9 ;  /* 0x0000000800007c24 */ /* 0x002fca000f8e0209 */
[----:B------:R-:W-:-:S05]  /*00d0*/  LEA R7, R7, R0, 0x3 ;  /* 0x0000000007077211 */ /* 0x000fca00078e18ff */
[----:B----4-:R-:W-:-:S06]  /*00e0*/  IMAD.WIDE R2, R7, 0x4, R2 ;  /* 0x0000000407027825 */ /* 0x010fcc00078e0202 */
[----:B---3--:R-:W2:Y:S01]  /*00f0*/  LDG.E R2, desc[UR6][R2.64] ;  /* 0x0000000602027981 */ /* 0x008ea2000c1e1900 */
[----:B------:R-:W0:Y:S01]  /*0100*/  S2UR UR5, SR_CgaCtaId ;  /* 0x00000000000579c3 */ /* 0x000e220000008800 */
[----:B------:R-:W-:Y:S01]  /*0110*/  IMAD R4, R4, UR8, RZ ;  /* 0x0000000804047c24 */ /* 0x000fe2000f8e02ff */
[----:B------:R-:W-:-:S04]  /*0120*/  UMOV UR4, 0x400 ;  /* 0x0000040000047882 */ /* 0x000fc80000000000 */
[----:B------:R-:W-:Y:S01]  /*0130*/  SHF.R.U32.HI R6, RZ, 0x1, R4 ;  /* 0x00000001ff067819 */ /* 0x000fe20000011604 */
[----:B------:R-:W-:-:S03]  /*0140*/  IMAD R4, R8, UR8, R9 ;  /* 0x0000000808047c24 */ /* 0x000fc6000f8e0209 */
[----:B------:R-:W-:Y:S01]  /*0150*/  ISETP.GE.U32.AND P0, PT, R6, UR8, PT ;  /* 0x0000000806007c0c */ /* 0x000fe2000bf06070 */
[----:B0-----:R-:W-:-:S06]  /*0160*/  ULEA UR4, UR5, UR4, 0x18 ;  /* 0x0000000405047291 */ /* 0x001fcc000f8ec0ff */
[----:B------:R-:W-:-:S05]  /*0170*/  LEA R7, R4, UR4, 0x2 ;  /* 0x0000000404077c11 */ /* 0x000fca000f8e10ff */
[----:B--2---:R0:W-:Y:S01]  /*0180*/  STS [R7], R2 ;  /* 0x0000000207007388 */ /* 0x0041e20000000800 */
[----:B------:R-:W-:Y:S06]  /*0190*/  BAR.SYNC.DEFER_BLOCKING 0x0 ;  /* 0x0000000000007b1d */ /* 0x000fec0000010000 */
[----:B------:R-:W-:Y:S05]  /*01a0*/  @!P0 BRA `(.L_x_0) ;  /* 0x0000000000288947 */ /* 0x000fea0003800000 */
.L_x_1:
[----:B------:R-:W-:-:S13]  /*01b0*/  ISETP.GE.U32.AND P0, PT, R4, R6, PT ;  /* 0x000000060400720c */ /* 0x000fda0003f06070 */
[----:B------:R-:W-:Y:S01]  /*01c0*/  @!P0 IMAD R3, R6, 0x4, R7 ;  /* 0x0000000406038824 */ /* 0x000fe200078e0207 */
[----:B0-----:R-:W-:Y:S01]  /*01d0*/  @!P0 LDS R2, [R7] ;  /* 0x0000000007028984 */ /* 0x001fe20000000800 */
[----:B------:R-:W-:-:S04]  /*01e0*/  SHF.R.U32.HI R6, RZ, 0x1, R6 ;  /* 0x00000001ff067819 */ /* 0x000fc80000011606 */
[----:B------:R-:W0:Y:S02]  /*01f0*/  @!P0 LDS R3, [R3] ;  /* 0x0000000003038984 */ /* 0x000e240000000800 */
[----:B0-----:R-:W-:-:S05]  /*0200*/  @!P0 IADD3 R2, PT, PT, R2, R3, RZ ;  /* 0x0000000302028210 */ /* 0x001fca0007ffe0ff */
[----:B------:R1:W-:Y:S01]  /*0210*/  @!P0 STS [R7], R2 ;  /* 0x0000000207008388 */ /* 0x0003e20000000800 */
[----:B------:R-:W-:Y:S01]  /*0220*/  BAR.SYNC.DEFER_BLOCKING 0x0 ;  /* 0x0000000000007b1d */ /* 0x000fe20000010000 */
[----:B------:R-:W-:-:S13]  /*0230*/  ISETP.GE.U32.AND P0, PT, R6, UR8, PT ;  /* 0x0000000806007c0c */ /* 0x000fda000bf06070 */
[----:B-1----:R-:W-:Y:S05]  /*0240*/  @P0 BRA `(.L_x_1) ;  /* 0xfffffffc00d80947 */ /* 0x002fea000383ffff */
.L_x_0:
[----:B------:R-:W-:Y:S01]  /*0250*/  BAR.SYNC.DEFER_BLOCKING 0x0 ;  /* 0x0000000000007b1d */ /* 0x000fe20000010000 */
[----:B------:R-:W-:-:S13]  /*0260*/  ISETP.GE.U32.AND P0, PT, R4, UR8, PT ;  /* 0x0000000804007c0c */ /* 0x000fda000bf06070 */
[----:B------:R-:W-:Y:S05]  /*0270*/  @P0 EXIT ;  /* 0x000000000000094d */ /* 0x000fea0003800000 */
[----:B0-----:R-:W0:Y:S01]  /*0280*/  LDS R7, [R7] ;  /* 0x0000000007077984 */ /* 0x001e220000000800 */
[----:B------:R-:W1:Y:S01]  /*0290*/  LDC.64 R2, c[0x0][0x380] ;  /* 0x0000e000ff027b82 */ /* 0x000e620000000a00 */
[----:B------:R-:W-:-:S04]  /*02a0*/  IMAD R5, R5, 0x8, R0 ;  /* 0x0000000805057824 */ /* 0x000fc800078e0200 */
[----:B-1----:R-:W-:-:S05]  /*02b0*/  IMAD.WIDE R2, R5, 0x4, R2 ;  /* 0x0000000405027825 */ /* 0x002fca00078e0202 */
[----:B0-----:R-:W-:Y:S01]  /*02c0*/  STG.E desc[UR6][R2.64], R7 ;  /* 0x0000000702007986 */ /* 0x001fe2000c101906 */
[----:B------:R-:W-:Y:S05]  /*02d0*/  EXIT ;  /* 0x000000000000794d */ /* 0x000fea0003800000 */
.L_x_2:
[----:B------:R-:W-:-:S00]  /*02e0*/  BRA `(.L_x_2) ;  /* 0xfffffffc00fc7947 */ /* 0x000fc0000383ffff */
[----:B------:R-:W-:-:S00]  /*02f0*/  NOP ;  /* 0x0000000000007918 */ /* 0x000fc00000000000 */
        /* <DEDUP_REMOVED lines=8> */
.L_x_4:


//--------------------- .text._Z19decrypt_kernel_ej3BPiS_S_ --------------------------
	.section	.text._Z19decrypt_kernel_ej3BPiS_S_,"ax",@progbits
	.align	128
        .global         _Z19decrypt_kernel_ej3BPiS_S_
        .type           _Z19decrypt_kernel_ej3BPiS_S_,@function
        .size           _Z19decrypt_kernel_ej3BPiS_S_,(.L_x_5 - _Z19decrypt_kernel_ej3BPiS_S_)
        .other          _Z19decrypt_kernel_ej3BPiS_S_,@"STO_CUDA_ENTRY STV_DEFAULT"
_Z19decrypt_kernel_ej3BPiS_S_:
.text._Z19decrypt_kernel_ej3BPiS_S_:
[----:B------:R-:W-:Y:S01]  /*0000*/  LDC R1, c[0x0][0x37c] ;  /* 0x0000df00ff017b82 */ /* 0x000fe20000000800 */
[----:B------:R-:W0:Y:S01]  /*0010*/  S2R R5, SR_TID.X ;  /* 0x0000000000057919 */ /* 0x000e220000002100 */
[----:B------:R-:W0:Y:S06]  /*0020*/  LDCU UR8, c[0x0][0x360] ;  /* 0x00006c00ff0877ac */ /* 0x000e2c0008000800 */
[----:B------:R-:W1:Y:S01]  /*0030*/  S2UR UR9, SR_CTAID.Y ;  /* 0x00000000000979c3 */ /* 0x000e620000002600 */
[----:B------:R-:W0:Y:S01]  /*0040*/  S2R R4, SR_TID.Y ;  /* 0x0000000000047919 */ /* 0x000e220000002200 */
[----:B------:R-:W-:Y:S01]  /*0050*/  UMOV UR4, 0x400 ;  /* 0x0000040000047882 */ /* 0x000fe20000000000 */
[----:B------:R-:W2:Y:S01]  /*0060*/  LDCU.64 UR6, c[0x0][0x358] ;  /* 0x00006b00ff0677ac */ /* 0x000ea20008000a00 */
[----:B------:R-:W3:Y:S04]  /*0070*/  S2R R6, SR_CTAID.X ;  /* 0x0000000000067919 */ /* 0x000ee80000002500 */
[----:B------:R-:W1:Y:S08]  /*0080*/  LDC R7, c[0x0][0x364] ;  /* 0x0000d900ff077b82 */ /* 0x000e700000000800 */
[----:B------:R-:W4:Y:S08]  /*0090*/  S2UR UR5, SR_CgaCtaId ;  /* 0x00000000000579c3 */ /* 0x000f300000008800 */
[----:B------:R-:W5:Y:S01]  /*00a0*/  LDC.64 R2, c[0x0][0x380] ;  /* 0x0000e000ff027b82 */ /* 0x000f620000000a00 */
[----:B0-----:R-:W-:-:S02]  /*00b0*/  IMAD R0, R4, UR8, R5 ;  /* 0x0000000804007c24 */ /* 0x001fc4000f8e0205 */
[----:B-1----:R-:W-:Y:S02]  /*00c0*/  IMAD R4, R7, UR9, R4 ;  /* 0x0000000907047c24 */ /* 0x002fe4000f8e0204 */
[----:B---3--:R-:W-:Y:S01]  /*00d0*/  IMAD R5, R6, UR8, R5 ;  /* 0x0000000806057c24 */ /* 0x008fe2000f8e0205 */
[----:B------:R-:W-:Y:S01]  /*00e0*/  ISETP.GT.U32.AND P0, PT, R0, 0x7, PT ;  /* 0x000000070000780c */ /* 0x000fe20003f04070 */
[----:B----4-:R-:W-:-:S03]  /*00f0*/  ULEA UR4, UR5, UR4, 0x18 ;  /* 0x0000000405047291 */ /* 0x010fc6000f8ec0ff */
[----:B------:R-:W-:-:S03]  /*0100*/  LEA R5, R4, R5, 0x4 ;  /* 0x0000000504057211 */ /* 0x000fc600078e20ff */
[----:B------:R-:W-:Y:S02]  /*0110*/  LEA R4, R0, UR4, 0x2 ;  /* 0x0000000400047c11 */ /* 0x000fe4000f8e10ff */
[----:B-----5:R-:W-:-:S04]  /*0120*/  IMAD.WIDE R2, R5, 0x4, R2 ;  /* 0x0000000405027825 */ /* 0x020fc800078e0202 */
[----:B------:R0:W-:Y:S01]  /*0130*/  @!P0 STS [R4], RZ ;  /* 0x000000ff04008388 */ /* 0x0001e20000000800 */
[----:B------:R-:W-:Y:S06]  /*0140*/  BAR.SYNC.DEFER_BLOCKING 0x0 ;  /* 0x0000000000007b1d */ /* 0x000fec0000010000 */
[----:B--2---:R-:W2:Y:S02]  /*0150*/  LDG.E R2, desc[UR6][R2.64] ;  /* 0x0000000602027981 */ /* 0x004ea4000c1e1900 */
[----:B------:R-:W1:Y:S02]  /*0160*/  LDC R7, c[0x0][0x370] ;  /* 0x0000dc00ff077b82 */ /* 0x000e640000000800 */
[----:B-1----:R-:W-:Y:S01]  /*0170*/  IMAD R7, R7, UR9, R6 ;  /* 0x0000000907077c24 */ /* 0x002fe2000f8e0206 */
[----:B--2---:R-:W-:-:S05]  /*0180*/  LEA R5, R2, UR4, 0x2 ;  /* 0x0000000402057c11 */ /* 0x004fca000f8e10ff */
[----:B------:R0:W-:Y:S01]  /*0190*/  ATOMS.POPC.INC.32 RZ, [R5+URZ] ;  /* 0x0000000005ff7f8c */ /* 0x0001e2000d8000ff */
[----:B------:R-:W-:Y:S06]  /*01a0*/  BAR.SYNC.DEFER_BLOCKING 0x0 ;  /* 0x0000000000007b1d */ /* 0x000fec0000010000 */
[----:B------:R-:W-:Y:S05]  /*01b0*/  @P0 EXIT ;  /* 0x000000000000094d */ /* 0x000fea0003800000 */
[----:B0-----:R-:W0:Y:S01]  /*01c0*/  LDS R5, [R4] ;  /* 0x0000000004057984 */ /* 0x001e220000000800 */
[----:B------:R-:W1:Y:S01]  /*01d0*/  LDC.64 R2, c[0x0][0x390] ;  /* 0x0000e400ff027b82 */ /* 0x000e620000000a00 */
[----:B------:R-:W-:-:S05]  /*01e0*/  LEA R7, R7, R0, 0x3 ;  /* 0x0000000007077211 */ /* 0x000fca00078e18ff */
[----:B-1----:R-:W-:-:S05]  /*01f0*/  IMAD.WIDE R2, R7, 0x4, R2 ;  /* 0x0000000407027825 */ /* 0x002fca00078e0202 */
[----:B0-----:R-:W-:Y:S01]  /*0200*/  STG.E desc[UR6][R2.64], R5 ;  /* 0x0000000502007986 */ /* 0x001fe2000c101906 */
[----:B------:R-:W-:Y:S05]  /*0210*/  EXIT ;  /* 0x000000000000794d */ /* 0x000fea0003800000 */
.L_x_3:
        /* <DEDUP_REMOVED lines=14> */
.L_x_5:


//--------------------- .nv.shared._Z9reductionPiiii --------------------------
	.section	.nv.shared._Z9reductionPiiii,"aw",@nobits
	.sectionflags	@""
	.align	16
	.zero		1024


//--------------------- .nv.shared.reserved.0     --------------------------
	.section	.nv.shared.reserved.0,"aw",@nobits
	.weak		__nv_reservedSMEM_offset_0_alias
	.size		__nv_reservedSMEM_offset_0_alias, 0, 64
	.other		__nv_reservedSMEM_offset_0_alias,@"STO_CUDA_RESERVED_SHARED STV_DEFAULT"
__nv_reservedSMEM_offset_0_alias:
	.zero		0
	.zero		64


//--------------------- .nv.shared._Z19decrypt_kernel_ej3BPiS_S_ --------------------------
	.section	.nv.shared._Z19decrypt_kernel_ej3BPiS_S_,"aw",@nobits
	.sectionflags	@""
	.align	16
.nv.shared._Z19decrypt_kernel_ej3BPiS_S_:
	.zero		1056


//--------------------- .nv.constant0._Z9reductionPiiii --------------------------
	.section	.nv.constant0._Z9reductionPiiii,"a",@progbits
	.sectionflags	@""
	.align	4
.nv.constant0._Z9reductionPiiii:
	.zero		916


//--------------------- .nv.constant0._Z19decrypt_kernel_ej3BPiS_S_ --------------------------
	.section	.nv.constant0._Z19decrypt_kernel_ej3BPiS_S_,"a",@progbits
	.sectionflags	@""
	.align	4
.nv.constant0._Z19decrypt_kernel_ej3BPiS_S_:
	.zero		920


//--------------------- SYMBOLS --------------------------

	.type		.nv.reservedSmem.offset0,@object
	.size		.nv.reservedSmem.offset0,0x4
	.type		.nv.reservedSmem.cap,@object
	.size		.nv.reservedSmem.cap,0x4
